//
// Generated by NVIDIA NVVM Compiler
//
// Compiler Build ID: CL-36424714
// Cuda compilation tools, release 13.0, V13.0.88
// Based on NVVM 20.0.0
//

.version 9.0
.target sm_100
.address_size 64

	// .globl	_Z11pyramid_strPciS_

.visible .entry _Z11pyramid_strPciS_(
	.param .u64 .ptr .align 1 _Z11pyramid_strPciS__param_0,
	.param .u32 _Z11pyramid_strPciS__param_1,
	.param .u64 .ptr .align 1 _Z11pyramid_strPciS__param_2
)
{
	.reg .pred 	%p<6>;
	.reg .b16 	%rs<6>;
	.reg .b32 	%r<31>;
	.reg .b64 	%rd<19>;

	ld.param.u64 	%rd10, [_Z11pyramid_strPciS__param_0];
	ld.param.u32 	%r18, [_Z11pyramid_strPciS__param_1];
	ld.param.u64 	%rd11, [_Z11pyramid_strPciS__param_2];
	cvta.to.global.u64 	%rd1, %rd11;
	cvta.to.global.u64 	%rd2, %rd10;
	mov.u32 	%r1, %tid.x;
	shl.b32 	%r19, %r18, 1;
	sub.s32 	%r20, %r19, %r1;
	mad.lo.s32 	%r21, %r1, %r20, %r1;
	shr.u32 	%r22, %r21, 31;
	add.s32 	%r23, %r21, %r22;
	shr.s32 	%r2, %r23, 1;
	sub.s32 	%r3, %r18, %r1;
	setp.lt.s32 	%p1, %r3, 1;
	@%p1 bra 	$L__BB0_7;
	and.b32  	%r4, %r3, 3;
	sub.s32 	%r25, %r1, %r18;
	setp.gt.u32 	%p2, %r25, -4;
	mov.b32 	%r28, 0;
	@%p2 bra 	$L__BB0_4;
	and.b32  	%r28, %r3, 2147483644;
	neg.s32 	%r27, %r28;
	add.s64 	%rd17, %rd2, 1;
	add.s64 	%rd4, %rd1, 3;
	mov.u32 	%r26, %r2;
$L__BB0_3:
	cvt.s64.s32 	%rd12, %r26;
	add.s64 	%rd13, %rd4, %rd12;
	ld.global.u8 	%rs1, [%rd17+-1];
	st.global.u8 	[%rd13+-3], %rs1;
	ld.global.u8 	%rs2, [%rd17];
	st.global.u8 	[%rd13+-2], %rs2;
	ld.global.u8 	%rs3, [%rd17+1];
	st.global.u8 	[%rd13+-1], %rs3;
	ld.global.u8 	%rs4, [%rd17+2];
	st.global.u8 	[%rd13], %rs4;
	add.s32 	%r27, %r27, 4;
	add.s64 	%rd17, %rd17, 4;
	add.s32 	%r26, %r26, 4;
	setp.ne.s32 	%p3, %r27, 0;
	@%p3 bra 	$L__BB0_3;
$L__BB0_4:
	setp.eq.s32 	%p4, %r4, 0;
	@%p4 bra 	$L__BB0_7;
	add.s32 	%r30, %r28, %r2;
	cvt.u64.u32 	%rd14, %r28;
	add.s64 	%rd18, %rd2, %rd14;
	neg.s32 	%r29, %r4;
$L__BB0_6:
	.pragma "nounroll";
	cvt.s64.s32 	%rd15, %r30;
	add.s64 	%rd16, %rd1, %rd15;
	ld.global.u8 	%rs5, [%rd18];
	st.global.u8 	[%rd16], %rs5;
	add.s32 	%r30, %r30, 1;
	add.s64 	%rd18, %rd18, 1;
	add.s32 	%r29, %r29, 1;
	setp.ne.s32 	%p5, %r29, 0;
	@%p5 bra 	$L__BB0_6;
$L__BB0_7:
	ret;

}


// ===== COMPILED SASS (sm_100) =====

	.target	sm_100

	.elftype	@"ET_EXEC"


//--------------------- .note.nv.tkinfo           --------------------------
	.section	.note.nv.tkinfo,"",@"SHT_NOTE"
	.sectionflags	@"SHF_NOTE_NV_TKINFO"
	.tkinfo
        /*0018*/ 	.word	0x00000002
        /*0030*/ 	.string	""
        /*0030*/ 	.string	"ptxas"
        /*0030*/ 	.string	"Cuda compilation tools, release 13.0, V13.0.88"
        /*0030*/ 	.string	"Build cuda_13.0.r13.0/compiler.36424714_0"
        /*0030*/ 	.string	"-arch sm_100 -m 64 "



//--------------------- .note.nv.cuinfo           --------------------------
	.section	.note.nv.cuinfo,"",@"SHT_NOTE"
	.sectionflags	@"SHF_NOTE_NV_CUINFO"
        /*0018*/ 	.short	0x0002
        /*001a*/ 	.short	0x0064
        /*001c*/ 	.short	0x0082
	.zero		2


//--------------------- .nv.info                  --------------------------
	.section	.nv.info,"",@"SHT_CUDA_INFO"
	.align	4


	//----- nvinfo : EIATTR_REGCOUNT
	.align		4
        /*0000*/ 	.byte	0x04, 0x2f
        /*0002*/ 	.short	(.L_1 - .L_0)
	.align		4
.L_0:
        /*0004*/ 	.word	index@(_Z11pyramid_strPciS_)
        /*0008*/ 	.word	0x00000018


	//----- nvinfo : EIATTR_FRAME_SIZE
	.align		4
.L_1:
        /*000c*/ 	.byte	0x04, 0x11
        /*000e*/ 	.short	(.L_3 - .L_2)
	.align		4
.L_2:
        /*0010*/ 	.word	index@(_Z11pyramid_strPciS_)
        /*0014*/ 	.word	0x00000000


	//----- nvinfo : EIATTR_MIN_STACK_SIZE
	.align		4
.L_3:
        /*0018*/ 	.byte	0x04, 0x12
        /*001a*/ 	.short	(.L_5 - .L_4)
	.align		4
.L_4:
        /*001c*/ 	.word	index@(_Z11pyramid_strPciS_)
        /*0020*/ 	.word	0x00000000
.L_5:


//--------------------- .nv.compat                --------------------------
	.section	.nv.compat,"",@"SHT_CUDA_COMPAT_INFO"
	.align	4
        /*0000*/ 	.byte	0x02, 0x09, 0x00, 0x00, 0x02, 0x02, 0x01, 0x00, 0x02, 0x05, 0x05, 0x00, 0x03, 0x07, 0x01, 0x01
        /*0010*/ 	.byte	0x02, 0x03, 0x00, 0x00, 0x02, 0x06, 0x01, 0x00, 0x04, 0x0b, 0x08, 0x00, 0x09, 0x00, 0x00, 0x00
        /*0020*/ 	.byte	0x00, 0x00, 0x00, 0x00


//--------------------- .nv.info._Z11pyramid_strPciS_ --------------------------
	.section	.nv.info._Z11pyramid_strPciS_,"",@"SHT_CUDA_INFO"
	.sectionflags	@""
	.align	4


	//----- nvinfo : EIATTR_CUDA_API_VERSION
	.align		4
        /*0000*/ 	.byte	0x04, 0x37
        /*0002*/ 	.short	(.L_7 - .L_6)
.L_6:
        /*0004*/ 	.word	0x00000082


	//----- nvinfo : EIATTR_KPARAM_INFO
	.align		4
.L_7:
        /*0008*/ 	.byte	0x04, 0x17
        /*000a*/ 	.short	(.L_9 - .L_8)
.L_8:
        /*000c*/ 	.word	0x00000000
        /*0010*/ 	.short	0x0002
        /*0012*/ 	.short	0x0010
        /*0014*/ 	.byte	0x00, 0xf5, 0x21, 0x00


	//----- nvinfo : EIATTR_KPARAM_INFO
	.align		4
.L_9:
        /*0018*/ 	.byte	0x04, 0x17
        /*001a*/ 	.short	(.L_11 - .L_10)
.L_10:
        /*001c*/ 	.word	0x00000000
        /*0020*/ 	.short	0x0001
        /*0022*/ 	.short	0x0008
        /*0024*/ 	.byte	0x00, 0xf0, 0x11, 0x00


	//----- nvinfo : EIATTR_KPARAM_INFO
	.align		4
.L_11:
        /*0028*/ 	.byte	0x04, 0x17
        /*002a*/ 	.short	(.L_13 - .L_12)
.L_12:
        /*002c*/ 	.word	0x00000000
        /*0030*/ 	.short	0x0000
        /*0032*/ 	.short	0x0000
        /*0034*/ 	.byte	0x00, 0xf5, 0x21, 0x00


	//----- nvinfo : EIATTR_SPARSE_MMA_MASK
	.align		4
.L_13:
        /*0038*/ 	.byte	0x03, 0x50
        /*003a*/ 	.short	0x0000


	//----- nvinfo : EIATTR_MAXREG_COUNT
	.align		4
        /*003c*/ 	.byte	0x03, 0x1b
        /*003e*/ 	.short	0x00ff


	//----- nvinfo : EIATTR_MERCURY_ISA_VERSION
	.align		4
        /*0040*/ 	.byte	0x03, 0x5f
        /*0042*/ 	.short	0x0101


	//----- nvinfo : EIATTR_VRC_CTA_INIT_COUNT
	.align		4
        /*0044*/ 	.byte	0x02, 0x4a
	.zero		1
	.zero		1


	//----- nvinfo : EIATTR_EXIT_INSTR_OFFSETS
	.align		4
        /*0048*/ 	.byte	0x04, 0x1c
        /*004a*/ 	.short	(.L_15 - .L_14)


	//   ....[0]....
.L_14:
        /*004c*/ 	.word	0x00000060


	//   ....[1]....
        /*0050*/ 	.word	0x000002f0


	//   ....[2]....
        /*0054*/ 	.word	0x00000410


	//----- nvinfo : EIATTR_CRS_STACK_SIZE
	.align		4
.L_15:
        /*0058*/ 	.byte	0x04, 0x1e
        /*005a*/ 	.short	(.L_17 - .L_16)
.L_16:
        /*005c*/ 	.word	0x00000000


	//----- nvinfo : EIATTR_CBANK_PARAM_SIZE
	.align		4
.L_17:
        /*0060*/ 	.byte	0x03, 0x19
        /*0062*/ 	.short	0x0018


	//----- nvinfo : EIATTR_PARAM_CBANK
	.align		4
        /*0064*/ 	.byte	0x04, 0x0a
        /*0066*/ 	.short	(.L_19 - .L_18)
	.align		4
.L_18:
        /*0068*/ 	.word	index@(.nv.constant0._Z11pyramid_strPciS_)
        /*006c*/ 	.short	0x0380
        /*006e*/ 	.short	0x0018


	//----- nvinfo : EIATTR_SW_WAR
	.align		4
.L_19:
        /*0070*/ 	.byte	0x04, 0x36
        /*0072*/ 	.short	(.L_21 - .L_20)
.L_20:
        /*0074*/ 	.word	0x00000008
.L_21:


//--------------------- .nv.callgraph             --------------------------
	.section	.nv.callgraph,"",@"SHT_CUDA_CALLGRAPH"
	.align	4
	.sectionentsize	8
	.align		4
        /*0000*/ 	.word	0x00000000
	.align		4
        /*0004*/ 	.word	0xffffffff
	.align		4
        /*0008*/ 	.word	0x00000000
	.align		4
        /*000c*/ 	.word	0xfffffffe
	.align		4
        /*0010*/ 	.word	0x00000000
	.align		4
        /*0014*/ 	.word	0xfffffffd
	.align		4
        /*0018*/ 	.word	0x00000000
	.align		4
        /*001c*/ 	.word	0xfffffffc


//--------------------- .text._Z11pyramid_strPciS_ --------------------------
	.section	.text._Z11pyramid_strPciS_,"ax",@progbits
	.align	128
        .global         _Z11pyramid_strPciS_
        .type           _Z11pyramid_strPciS_,@function
        .size           _Z11pyramid_strPciS_,(.L_x_5 - _Z11pyramid_strPciS_)
        .other          _Z11pyramid_strPciS_,@"STO_CUDA_ENTRY STV_DEFAULT"
_Z11pyramid_strPciS_:
.text._Z11pyramid_strPciS_:
[----:B------:R-:W-:Y:S01]  /*0000*/  LDC R1, c[0x0][0x37c] ;  /* 0x0000df00ff017b82 */ /* 0x000fe20000000800 */
[----:B------:R-:W0:Y:S07]  /*0010*/  S2R R3, SR_TID.X ;  /* 0x0000000000037919 */ /* 0x000e2e0000002100 */
[----:B------:R-:W0:Y:S02]  /*0020*/  LDC R2, c[0x0][0x388] ;  /* 0x0000e200ff027b82 */ /* 0x000e240000000800 */
[----:B0-----:R-:W-:-:S02]  /*0030*/  IMAD.IADD R4, R2, 0x1, -R3 ;  /* 0x0000000102047824 */ /* 0x001fc400078e0a03 */
[----:B------:R-:W-:-:S03]  /*0040*/  IMAD R0, R2, 0x2, -R3 ;  /* 0x0000000202007824 */ /* 0x000fc600078e0a03 */
[----:B------:R-:W-:-:S13]  /*0050*/  ISETP.GE.AND P0, PT, R4, 0x1, PT ;  /* 0x000000010400780c */ /* 0x000fda0003f06270 */
[----:B------:R-:W-:Y:S05]  /*0060*/  @!P0 EXIT ;  /* 0x000000000000894d */ /* 0x000fea0003800000 */
[----:B------:R-:W-:Y:S01]  /*0070*/  IMAD.IADD R2, R3, 0x1, -R2 ;  /* 0x0000000103027824 */ /* 0x000fe200078e0a02 */
[----:B------:R-:W-:Y:S01]  /*0080*/  LOP3.LUT R8, R4, 0x3, RZ, 0xc0, !PT ;  /* 0x0000000304087812 */ /* 0x000fe200078ec0ff */
[----:B------:R-:W-:Y:S01]  /*0090*/  IMAD R0, R0, R3, R3 ;  /* 0x0000000300007224 */ /* 0x000fe200078e0203 */
[----:B------:R-:W0:Y:S01]  /*00a0*/  LDCU.64 UR6, c[0x0][0x358] ;  /* 0x00006b00ff0677ac */ /* 0x000e220008000a00 */
[----:B------:R-:W-:Y:S01]  /*00b0*/  BSSY.RECONVERGENT B0, `(.L_x_0) ;  /* 0x0000023000007945 */ /* 0x000fe20003800200 */
[----:B------:R-:W-:Y:S01]  /*00c0*/  ISETP.GT.U32.AND P1, PT, R2, -0x4, PT ;  /* 0xfffffffc0200780c */ /* 0x000fe20003f24070 */
[----:B------:R-:W-:Y:S01]  /*00d0*/  IMAD.MOV.U32 R9, RZ, RZ, RZ ;  /* 0x000000ffff097224 */ /* 0x000fe200078e00ff */
[----:B------:R-:W-:Y:S02]  /*00e0*/  LEA.HI R0, R0, R0, RZ, 0x1 ;  /* 0x0000000000007211 */ /* 0x000fe400078f08ff */
[----:B------:R-:W-:Y:S02]  /*00f0*/  ISETP.NE.AND P0, PT, R8, RZ, PT ;  /* 0x000000ff0800720c */ /* 0x000fe40003f05270 */
[----:B------:R-:W-:-:S07]  /*0100*/  SHF.R.S32.HI R0, RZ, 0x1, R0 ;  /* 0x00000001ff007819 */ /* 0x000fce0000011400 */
[----:B------:R-:W-:Y:S05]  /*0110*/  @P1 BRA `(.L_x_1) ;  /* 0x0000000000701947 */ /* 0x000fea0003800000 */
[----:B------:R-:W1:Y:S01]  /*0120*/  LDCU.64 UR4, c[0x0][0x380] ;  /* 0x00007000ff0477ac */ /* 0x000e620008000a00 */
[----:B------:R-:W2:Y:S01]  /*0130*/  LDC.64 R2, c[0x0][0x390] ;  /* 0x0000e400ff027b82 */ /* 0x000ea20000000a00 */
[----:B------:R-:W-:Y:S01]  /*0140*/  LOP3.LUT R9, R4, 0x7ffffffc, RZ, 0xc0, !PT ;  /* 0x7ffffffc04097812 */ /* 0x000fe200078ec0ff */
[----:B------:R-:W-:-:S04]  /*0150*/  IMAD.MOV.U32 R11, RZ, RZ, R0 ;  /* 0x000000ffff0b7224 */ /* 0x000fc800078e0000 */
[----:B------:R-:W-:Y:S01]  /*0160*/  IMAD.MOV R10, RZ, RZ, -R9 ;  /* 0x000000ffff0a7224 */ /* 0x000fe200078e0a09 */
[----:B-1----:R-:W-:-:S04]  /*0170*/  UIADD3 UR4, UP0, UPT, UR4, 0x1, URZ ;  /* 0x0000000104047890 */ /* 0x002fc8000ff1e0ff */
[----:B------:R-:W-:Y:S02]  /*0180*/  UIADD3.X UR5, UPT, UPT, URZ, UR5, URZ, UP0, !UPT ;  /* 0x00000005ff057290 */ /* 0x000fe400087fe4ff */
[----:B------:R-:W-:-:S04]  /*0190*/  MOV R12, UR4 ;  /* 0x00000004000c7c02 */ /* 0x000fc80008000f00 */
[----:B------:R-:W-:-:S07]  /*01a0*/  IMAD.U32 R21, RZ, RZ, UR5 ;  /* 0x00000005ff157e24 */ /* 0x000fce000f8e00ff */
.L_x_2:
[----:B------:R-:W-:Y:S02]  /*01b0*/  IMAD.MOV.U32 R6, RZ, RZ, R12 ;  /* 0x000000ffff067224 */ /* 0x000fe400078e000c */
[----:B------:R-:W-:-:S05]  /*01c0*/  IMAD.MOV.U32 R7, RZ, RZ, R21 ;  /* 0x000000ffff077224 */ /* 0x000fca00078e0015 */
[----:B01----:R-:W3:Y:S01]  /*01d0*/  LDG.E.U8 R13, desc[UR6][R6.64+-0x1] ;  /* 0xffffff06060d7981 */ /* 0x003ee2000c1e1100 */
[----:B------:R-:W-:Y:S02]  /*01e0*/  SHF.R.S32.HI R12, RZ, 0x1f, R11 ;  /* 0x0000001fff0c7819 */ /* 0x000fe4000001140b */
[----:B--2---:R-:W-:-:S04]  /*01f0*/  IADD3 R4, P1, P2, R11, 0x3, R2 ;  /* 0x000000030b047810 */ /* 0x004fc80007a3e002 */
[----:B------:R-:W-:-:S05]  /*0200*/  IADD3.X R5, PT, PT, R12, R3, RZ, P1, P2 ;  /* 0x000000030c057210 */ /* 0x000fca0000fe44ff */
[----:B---3--:R1:W-:Y:S04]  /*0210*/  STG.E.U8 desc[UR6][R4.64+-0x3], R13 ;  /* 0xfffffd0d04007986 */ /* 0x0083e8000c101106 */
[----:B------:R-:W2:Y:S04]  /*0220*/  LDG.E.U8 R15, desc[UR6][R6.64] ;  /* 0x00000006060f7981 */ /* 0x000ea8000c1e1100 */
[----:B--2---:R1:W-:Y:S04]  /*0230*/  STG.E.U8 desc[UR6][R4.64+-0x2], R15 ;  /* 0xfffffe0f04007986 */ /* 0x0043e8000c101106 */
[----:B------:R-:W2:Y:S04]  /*0240*/  LDG.E.U8 R17, desc[UR6][R6.64+0x1] ;  /* 0x0000010606117981 */ /* 0x000ea8000c1e1100 */
[----:B--2---:R1:W-:Y:S04]  /*0250*/  STG.E.U8 desc[UR6][R4.64+-0x1], R17 ;  /* 0xffffff1104007986 */ /* 0x0043e8000c101106 */
[----:B------:R-:W2:Y:S01]  /*0260*/  LDG.E.U8 R19, desc[UR6][R6.64+0x2] ;  /* 0x0000020606137981 */ /* 0x000ea2000c1e1100 */
[----:B------:R-:W-:Y:S01]  /*0270*/  VIADD R10, R10, 0x4 ;  /* 0x000000040a0a7836 */ /* 0x000fe20000000000 */
[----:B------:R-:W-:Y:S01]  /*0280*/  IADD3 R12, P2, PT, R6, 0x4, RZ ;  /* 0x00000004060c7810 */ /* 0x000fe20007f5e0ff */
[----:B------:R-:W-:-:S03]  /*0290*/  VIADD R11, R11, 0x4 ;  /* 0x000000040b0b7836 */ /* 0x000fc60000000000 */
[----:B------:R-:W-:Y:S02]  /*02a0*/  ISETP.NE.AND P1, PT, R10, RZ, PT ;  /* 0x000000ff0a00720c */ /* 0x000fe40003f25270 */
[----:B------:R-:W-:Y:S01]  /*02b0*/  IADD3.X R21, PT, PT, RZ, R7, RZ, P2, !PT ;  /* 0x00000007ff157210 */ /* 0x000fe200017fe4ff */
[----:B--2---:R1:W-:Y:S10]  /*02c0*/  STG.E.U8 desc[UR6][R4.64], R19 ;  /* 0x0000001304007986 */ /* 0x0043f4000c101106 */
[----:B------:R-:W-:Y:S05]  /*02d0*/  @P1 BRA `(.L_x_2) ;  /* 0xfffffffc00b41947 */ /* 0x000fea000383ffff */
.L_x_1:
[----:B0-----:R-:W-:Y:S05]  /*02e0*/  BSYNC.RECONVERGENT B0 ;  /* 0x0000000000007941 */ /* 0x001fea0003800200 */
.L_x_0:
[----:B------:R-:W-:Y:S05]  /*02f0*/  @!P0 EXIT ;  /* 0x000000000000894d */ /* 0x000fea0003800000 */
[----:B------:R-:W0:Y:S01]  /*0300*/  LDCU.64 UR4, c[0x0][0x380] ;  /* 0x00007000ff0477ac */ /* 0x000e220008000a00 */
[----:B------:R-:W-:Y:S02]  /*0310*/  IMAD.IADD R0, R0, 0x1, R9 ;  /* 0x0000000100007824 */ /* 0x000fe400078e0209 */
[----:B------:R-:W-:Y:S01]  /*0320*/  IMAD.MOV R8, RZ, RZ, -R8 ;  /* 0x000000ffff087224 */ /* 0x000fe200078e0a08 */
[----:B------:R-:W2:Y:S01]  /*0330*/  LDCU.64 UR8, c[0x0][0x390] ;  /* 0x00007200ff0877ac */ /* 0x000ea20008000a00 */
[----:B0-----:R-:W-:-:S05]  /*0340*/  IADD3 R2, P0, PT, R9, UR4, RZ ;  /* 0x0000000409027c10 */ /* 0x001fca000ff1e0ff */
[----:B--2---:R-:W-:-:S08]  /*0350*/  IMAD.X R7, RZ, RZ, UR5, P0 ;  /* 0x00000005ff077e24 */ /* 0x004fd000080e06ff */
.L_x_3:
[----:B0-----:R-:W-:-:S06]  /*0360*/  MOV R3, R7 ;  /* 0x0000000700037202 */ /* 0x001fcc0000000f00 */
[----:B------:R0:W2:Y:S01]  /*0370*/  LDG.E.U8 R3, desc[UR6][R2.64] ;  /* 0x0000000602037981 */ /* 0x0000a2000c1e1100 */
[----:B-1----:R-:W-:Y:S01]  /*0380*/  IADD3 R4, P0, PT, R0, UR8, RZ ;  /* 0x0000000800047c10 */ /* 0x002fe2000ff1e0ff */
[----:B------:R-:W-:-:S03]  /*0390*/  VIADD R8, R8, 0x1 ;  /* 0x0000000108087836 */ /* 0x000fc60000000000 */
[C---:B------:R-:W-:Y:S01]  /*03a0*/  LEA.HI.X.SX32 R5, R0.reuse, UR9, 0x1, P0 ;  /* 0x0000000900057c11 */ /* 0x040fe200080f0eff */
[----:B------:R-:W-:Y:S01]  /*03b0*/  VIADD R0, R0, 0x1 ;  /* 0x0000000100007836 */ /* 0x000fe20000000000 */
[----:B------:R-:W-:Y:S02]  /*03c0*/  ISETP.NE.AND P0, PT, R8, RZ, PT ;  /* 0x000000ff0800720c */ /* 0x000fe40003f05270 */
[----:B0-----:R-:W-:-:S05]  /*03d0*/  IADD3 R2, P1, PT, R2, 0x1, RZ ;  /* 0x0000000102027810 */ /* 0x001fca0007f3e0ff */
[----:B------:R-:W-:Y:S01]  /*03e0*/  IMAD.X R7, RZ, RZ, R7, P1 ;  /* 0x000000ffff077224 */ /* 0x000fe200008e0607 */
[----:B--2---:R0:W-:Y:S05]  /*03f0*/  STG.E.U8 desc[UR6][R4.64], R3 ;  /* 0x0000000304007986 */ /* 0x0041ea000c101106 */
[----:B------:R-:W-:Y:S05]  /*0400*/  @P0 BRA `(.L_x_3) ;  /* 0xfffffffc00d40947 */ /* 0x000fea000383ffff */
[----:B------:R-:W-:Y:S05]  /*0410*/  EXIT ;  /* 0x000000000000794d */ /* 0x000fea0003800000 */
.L_x_4:
[----:B------:R-:W-:-:S00]  /*0420*/  BRA `(.L_x_4) ;  /* 0xfffffffc00fc7947 */ /* 0x000fc0000383ffff */
[----:B------:R-:W-:-:S00]  /*0430*/  NOP ;  /* 0x0000000000007918 */ /* 0x000fc00000000000 */
        /* <DEDUP_REMOVED lines=12> */
.L_x_5:


//--------------------- .nv.shared.reserved.0     --------------------------
	.section	.nv.shared.reserved.0,"aw",@nobits
	.weak		__nv_reservedSMEM_offset_0_alias
	.size		__nv_reservedSMEM_offset_0_alias, 0, 64
	.other		__nv_reservedSMEM_offset_0_alias,@"STO_CUDA_RESERVED_SHARED STV_DEFAULT"
__nv_reservedSMEM_offset_0_alias:
	.zero		0
	.zero		64


//--------------------- .nv.constant0._Z11pyramid_strPciS_ --------------------------
	.section	.nv.constant0._Z11pyramid_strPciS_,"a",@progbits
	.sectionflags	@""
	.align	4
.nv.constant0._Z11pyramid_strPciS_:
	.zero		920


//--------------------- SYMBOLS --------------------------

	.type		.nv.reservedSmem.offset0,@object
	.size		.nv.reservedSmem.offset0,0x4
